//
// Generated by NVIDIA NVVM Compiler
//
// Compiler Build ID: CL-36424714
// Cuda compilation tools, release 13.0, V13.0.88
// Based on NVVM 20.0.0
//

.version 9.0
.target sm_100
.address_size 64

	// .globl	_Z5totalPfS_i
// _ZZ5totalPfS_iE10partialMax has been demoted

.visible .entry _Z5totalPfS_i(
	.param .u64 .ptr .align 1 _Z5totalPfS_i_param_0,
	.param .u64 .ptr .align 1 _Z5totalPfS_i_param_1,
	.param .u32 _Z5totalPfS_i_param_2
)
{
	.reg .pred 	%p<7>;
	.reg .b32 	%r<20>;
	.reg .b32 	%f<13>;
	.reg .b64 	%rd<11>;
	// demoted variable
	.shared .align 4 .b8 _ZZ5totalPfS_iE10partialMax[4096];
	ld.param.u64 	%rd3, [_Z5totalPfS_i_param_0];
	ld.param.u64 	%rd2, [_Z5totalPfS_i_param_1];
	ld.param.u32 	%r9, [_Z5totalPfS_i_param_2];
	cvta.to.global.u64 	%rd1, %rd3;
	mov.u32 	%r1, %tid.x;
	mov.u32 	%r2, %ctaid.x;
	mov.u32 	%r19, %ntid.x;
	mul.lo.s32 	%r10, %r2, %r19;
	shl.b32 	%r4, %r10, 1;
	setp.ge.u32 	%p1, %r1, %r9;
	mov.f32 	%f11, 0f00000000;
	@%p1 bra 	$L__BB0_2;
	add.s32 	%r11, %r4, %r1;
	mul.wide.u32 	%rd4, %r11, 4;
	add.s64 	%rd5, %rd1, %rd4;
	ld.global.f32 	%f11, [%rd5];
$L__BB0_2:
	shl.b32 	%r12, %r1, 2;
	mov.u32 	%r13, _ZZ5totalPfS_iE10partialMax;
	add.s32 	%r5, %r13, %r12;
	st.shared.f32 	[%r5], %f11;
	add.s32 	%r6, %r19, %r1;
	setp.ge.u32 	%p2, %r6, %r9;
	mov.f32 	%f12, 0f00000000;
	@%p2 bra 	$L__BB0_4;
	add.s32 	%r14, %r6, %r4;
	mul.wide.u32 	%rd6, %r14, 4;
	add.s64 	%rd7, %rd1, %rd6;
	ld.global.f32 	%f12, [%rd7];
$L__BB0_4:
	shl.b32 	%r15, %r19, 2;
	add.s32 	%r16, %r5, %r15;
	st.shared.f32 	[%r16], %f12;
$L__BB0_5:
	bar.sync 	0;
	setp.ge.u32 	%p3, %r1, %r19;
	@%p3 bra 	$L__BB0_7;
	ld.shared.f32 	%f7, [%r5];
	shl.b32 	%r17, %r19, 2;
	add.s32 	%r18, %r5, %r17;
	ld.shared.f32 	%f8, [%r18];
	setp.lt.f32 	%p4, %f7, %f8;
	selp.f32 	%f9, %f8, %f7, %p4;
	st.shared.f32 	[%r5], %f9;
$L__BB0_7:
	shr.u32 	%r8, %r19, 1;
	setp.gt.u32 	%p5, %r19, 1;
	mov.u32 	%r19, %r8;
	@%p5 bra 	$L__BB0_5;
	setp.ne.s32 	%p6, %r1, 0;
	@%p6 bra 	$L__BB0_10;
	ld.shared.f32 	%f10, [_ZZ5totalPfS_iE10partialMax];
	cvta.to.global.u64 	%rd8, %rd2;
	mul.wide.u32 	%rd9, %r2, 4;
	add.s64 	%rd10, %rd8, %rd9;
	st.global.f32 	[%rd10], %f10;
$L__BB0_10:
	ret;

}


// ===== COMPILED SASS (sm_100) =====

	.target	sm_100

	.elftype	@"ET_EXEC"


//--------------------- .note.nv.tkinfo           --------------------------
	.section	.note.nv.tkinfo,"",@"SHT_NOTE"
	.sectionflags	@"SHF_NOTE_NV_TKINFO"
	.tkinfo
        /*0018*/ 	.word	0x00000002
        /*0030*/ 	.string	""
        /*0030*/ 	.string	"ptxas"
        /*0030*/ 	.string	"Cuda compilation tools, release 13.0, V13.0.88"
        /*0030*/ 	.string	"Build cuda_13.0.r13.0/compiler.36424714_0"
        /*0030*/ 	.string	"-arch sm_100 -m 64 "



//--------------------- .note.nv.cuinfo           --------------------------
	.section	.note.nv.cuinfo,"",@"SHT_NOTE"
	.sectionflags	@"SHF_NOTE_NV_CUINFO"
        /*0018*/ 	.short	0x0002
        /*001a*/ 	.short	0x0064
        /*001c*/ 	.short	0x0082
	.zero		2


//--------------------- .nv.info                  --------------------------
	.section	.nv.info,"",@"SHT_CUDA_INFO"
	.align	4


	//----- nvinfo : EIATTR_REGCOUNT
	.align		4
        /*0000*/ 	.byte	0x04, 0x2f
        /*0002*/ 	.short	(.L_1 - .L_0)
	.align		4
.L_0:
        /*0004*/ 	.word	index@(_Z5totalPfS_i)
        /*0008*/ 	.word	0x00000010


	//----- nvinfo : EIATTR_FRAME_SIZE
	.align		4
.L_1:
        /*000c*/ 	.byte	0x04, 0x11
        /*000e*/ 	.short	(.L_3 - .L_2)
	.align		4
.L_2:
        /*0010*/ 	.word	index@(_Z5totalPfS_i)
        /*0014*/ 	.word	0x00000000


	//----- nvinfo : EIATTR_MIN_STACK_SIZE
	.align		4
.L_3:
        /*0018*/ 	.byte	0x04, 0x12
        /*001a*/ 	.short	(.L_5 - .L_4)
	.align		4
.L_4:
        /*001c*/ 	.word	index@(_Z5totalPfS_i)
        /*0020*/ 	.word	0x00000000
.L_5:


//--------------------- .nv.compat                --------------------------
	.section	.nv.compat,"",@"SHT_CUDA_COMPAT_INFO"
	.align	4
        /*0000*/ 	.byte	0x02, 0x09, 0x00, 0x00, 0x02, 0x02, 0x01, 0x00, 0x02, 0x05, 0x05, 0x00, 0x03, 0x07, 0x01, 0x01
        /*0010*/ 	.byte	0x02, 0x03, 0x00, 0x00, 0x02, 0x06, 0x01, 0x00, 0x04, 0x0b, 0x08, 0x00, 0x09, 0x00, 0x00, 0x00
        /*0020*/ 	.byte	0x00, 0x00, 0x00, 0x00


//--------------------- .nv.info._Z5totalPfS_i    --------------------------
	.section	.nv.info._Z5totalPfS_i,"",@"SHT_CUDA_INFO"
	.sectionflags	@""
	.align	4


	//----- nvinfo : EIATTR_CUDA_API_VERSION
	.align		4
        /*0000*/ 	.byte	0x04, 0x37
        /*0002*/ 	.short	(.L_7 - .L_6)
.L_6:
        /*0004*/ 	.word	0x00000082


	//----- nvinfo : EIATTR_KPARAM_INFO
	.align		4
.L_7:
        /*0008*/ 	.byte	0x04, 0x17
        /*000a*/ 	.short	(.L_9 - .L_8)
.L_8:
        /*000c*/ 	.word	0x00000000
        /*0010*/ 	.short	0x0002
        /*0012*/ 	.short	0x0010
        /*0014*/ 	.byte	0x00, 0xf0, 0x11, 0x00


	//----- nvinfo : EIATTR_KPARAM_INFO
	.align		4
.L_9:
        /*0018*/ 	.byte	0x04, 0x17
        /*001a*/ 	.short	(.L_11 - .L_10)
.L_10:
        /*001c*/ 	.word	0x00000000
        /*0020*/ 	.short	0x0001
        /*0022*/ 	.short	0x0008
        /*0024*/ 	.byte	0x00, 0xf5, 0x21, 0x00


	//----- nvinfo : EIATTR_KPARAM_INFO
	.align		4
.L_11:
        /*0028*/ 	.byte	0x04, 0x17
        /*002a*/ 	.short	(.L_13 - .L_12)
.L_12:
        /*002c*/ 	.word	0x00000000
        /*0030*/ 	.short	0x0000
        /*0032*/ 	.short	0x0000
        /*0034*/ 	.byte	0x00, 0xf5, 0x21, 0x00


	//----- nvinfo : EIATTR_SPARSE_MMA_MASK
	.align		4
.L_13:
        /*0038*/ 	.byte	0x03, 0x50
        /*003a*/ 	.short	0x0000


	//----- nvinfo : EIATTR_MAXREG_COUNT
	.align		4
        /*003c*/ 	.byte	0x03, 0x1b
        /*003e*/ 	.short	0x00ff


	//----- nvinfo : EIATTR_NUM_BARRIERS
	.align		4
        /*0040*/ 	.byte	0x02, 0x4c
        /*0042*/ 	.byte	0x01
	.zero		1


	//----- nvinfo : EIATTR_MERCURY_ISA_VERSION
	.align		4
        /*0044*/ 	.byte	0x03, 0x5f
        /*0046*/ 	.short	0x0101


	//----- nvinfo : EIATTR_VRC_CTA_INIT_COUNT
	.align		4
        /*0048*/ 	.byte	0x02, 0x4a
	.zero		1
	.zero		1


	//----- nvinfo : EIATTR_EXIT_INSTR_OFFSETS
	.align		4
        /*004c*/ 	.byte	0x04, 0x1c
        /*004e*/ 	.short	(.L_15 - .L_14)


	//   ....[0]....
.L_14:
        /*0050*/ 	.word	0x00000280


	//   ....[1]....
        /*0054*/ 	.word	0x00000300


	//----- nvinfo : EIATTR_CBANK_PARAM_SIZE
	.align		4
.L_15:
        /*0058*/ 	.byte	0x03, 0x19
        /*005a*/ 	.short	0x0014


	//----- nvinfo : EIATTR_PARAM_CBANK
	.align		4
        /*005c*/ 	.byte	0x04, 0x0a
        /*005e*/ 	.short	(.L_17 - .L_16)
	.align		4
.L_16:
        /*0060*/ 	.word	index@(.nv.constant0._Z5totalPfS_i)
        /*0064*/ 	.short	0x0380
        /*0066*/ 	.short	0x0014


	//----- nvinfo : EIATTR_SW_WAR
	.align		4
.L_17:
        /*0068*/ 	.byte	0x04, 0x36
        /*006a*/ 	.short	(.L_19 - .L_18)
.L_18:
        /*006c*/ 	.word	0x00000008
.L_19:


//--------------------- .nv.callgraph             --------------------------
	.section	.nv.callgraph,"",@"SHT_CUDA_CALLGRAPH"
	.align	4
	.sectionentsize	8
	.align		4
        /*0000*/ 	.word	0x00000000
	.align		4
        /*0004*/ 	.word	0xffffffff
	.align		4
        /*0008*/ 	.word	0x00000000
	.align		4
        /*000c*/ 	.word	0xfffffffe
	.align		4
        /*0010*/ 	.word	0x00000000
	.align		4
        /*0014*/ 	.word	0xfffffffd
	.align		4
        /*0018*/ 	.word	0x00000000
	.align		4
        /*001c*/ 	.word	0xfffffffc


//--------------------- .text._Z5totalPfS_i       --------------------------
	.section	.text._Z5totalPfS_i,"ax",@progbits
	.align	128
        .global         _Z5totalPfS_i
        .type           _Z5totalPfS_i,@function
        .size           _Z5totalPfS_i,(.L_x_2 - _Z5totalPfS_i)
        .other          _Z5totalPfS_i,@"STO_CUDA_ENTRY STV_DEFAULT"
_Z5totalPfS_i:
.text._Z5totalPfS_i:
[----:B------:R-:W-:Y:S01]  /*0000*/  LDC R1, c[0x0][0x37c] ;  /* 0x0000df00ff017b82 */ /* 0x000fe20000000800 */
[----:B------:R-:W0:Y:S01]  /*0010*/  S2R R11, SR_TID.X ;  /* 0x00000000000b7919 */ /* 0x000e220000002100 */
[----:B------:R-:W1:Y:S01]  /*0020*/  LDCU UR4, c[0x0][0x360] ;  /* 0x00006c00ff0477ac */ /* 0x000e620008000800 */
[----:B------:R-:W-:Y:S01]  /*0030*/  HFMA2 R8, -RZ, RZ, 0, 0 ;  /* 0x00000000ff087431 */ /* 0x000fe200000001ff */
[----:B------:R-:W2:Y:S01]  /*0040*/  S2R R13, SR_CTAID.X ;  /* 0x00000000000d7919 */ /* 0x000ea20000002500 */
[----:B------:R-:W3:Y:S01]  /*0050*/  LDCU UR5, c[0x0][0x390] ;  /* 0x00007200ff0577ac */ /* 0x000ee20008000800 */
[----:B------:R-:W4:Y:S01]  /*0060*/  LDCU.64 UR6, c[0x0][0x358] ;  /* 0x00006b00ff0677ac */ /* 0x000f220008000a00 */
[----:B-1----:R-:W-:-:S04]  /*0070*/  IMAD.U32 R6, RZ, RZ, UR4 ;  /* 0x00000004ff067e24 */ /* 0x002fc8000f8e00ff */
[----:B0-----:R-:W-:Y:S01]  /*0080*/  IMAD.IADD R9, R6, 0x1, R11 ;  /* 0x0000000106097824 */ /* 0x001fe200078e020b */
[----:B---3--:R-:W-:Y:S01]  /*0090*/  ISETP.GE.U32.AND P0, PT, R11, UR5, PT ;  /* 0x000000050b007c0c */ /* 0x008fe2000bf06070 */
[----:B--2---:R-:W-:-:S03]  /*00a0*/  IMAD R0, R13, UR4, RZ ;  /* 0x000000040d007c24 */ /* 0x004fc6000f8e02ff */
[----:B------:R-:W-:-:S09]  /*00b0*/  ISETP.GE.U32.AND P1, PT, R9, UR5, PT ;  /* 0x0000000509007c0c */ /* 0x000fd2000bf26070 */
[----:B------:R-:W0:Y:S01]  /*00c0*/  @!P0 LDC.64 R2, c[0x0][0x380] ;  /* 0x0000e000ff028b82 */ /* 0x000e220000000a00 */
[----:B------:R-:W-:-:S03]  /*00d0*/  @!P0 LEA R7, R0, R11, 0x1 ;  /* 0x0000000b00078211 */ /* 0x000fc600078e08ff */
[----:B------:R-:W-:Y:S02]  /*00e0*/  @!P1 IMAD R9, R0, 0x2, R9 ;  /* 0x0000000200099824 */ /* 0x000fe400078e0209 */
[----:B------:R-:W-:Y:S02]  /*00f0*/  IMAD.MOV.U32 R0, RZ, RZ, RZ ;  /* 0x000000ffff007224 */ /* 0x000fe400078e00ff */
[----:B------:R-:W1:Y:S01]  /*0100*/  @!P1 LDC.64 R4, c[0x0][0x380] ;  /* 0x0000e000ff049b82 */ /* 0x000e620000000a00 */
[----:B0-----:R-:W-:-:S05]  /*0110*/  @!P0 IMAD.WIDE.U32 R2, R7, 0x4, R2 ;  /* 0x0000000407028825 */ /* 0x001fca00078e0002 */
[----:B----4-:R-:W2:Y:S01]  /*0120*/  @!P0 LDG.E R0, desc[UR6][R2.64] ;  /* 0x0000000602008981 */ /* 0x010ea2000c1e1900 */
[----:B-1----:R-:W-:-:S05]  /*0130*/  @!P1 IMAD.WIDE.U32 R4, R9, 0x4, R4 ;  /* 0x0000000409049825 */ /* 0x002fca00078e0004 */
[----:B------:R-:W3:Y:S01]  /*0140*/  @!P1 LDG.E R8, desc[UR6][R4.64] ;  /* 0x0000000604089981 */ /* 0x000ee2000c1e1900 */
[----:B------:R-:W0:Y:S01]  /*0150*/  S2UR UR5, SR_CgaCtaId ;  /* 0x00000000000579c3 */ /* 0x000e220000008800 */
[----:B------:R-:W-:Y:S02]  /*0160*/  UMOV UR4, 0x400 ;  /* 0x0000040000047882 */ /* 0x000fe40000000000 */
[----:B0-----:R-:W-:-:S06]  /*0170*/  ULEA UR4, UR5, UR4, 0x18 ;  /* 0x0000000405047291 */ /* 0x001fcc000f8ec0ff */
[----:B------:R-:W-:-:S05]  /*0180*/  LEA R7, R11, UR4, 0x2 ;  /* 0x000000040b077c11 */ /* 0x000fca000f8e10ff */
[----:B------:R-:W-:Y:S01]  /*0190*/  IMAD R9, R6, 0x4, R7 ;  /* 0x0000000406097824 */ /* 0x000fe200078e0207 */
[----:B--2---:R0:W-:Y:S04]  /*01a0*/  STS [R7], R0 ;  /* 0x0000000007007388 */ /* 0x0041e80000000800 */
[----:B---3--:R0:W-:Y:S02]  /*01b0*/  STS [R9], R8 ;  /* 0x0000000809007388 */ /* 0x0081e40000000800 */
.L_x_0:
[----:B------:R-:W-:Y:S01]  /*01c0*/  BAR.SYNC.DEFER_BLOCKING 0x0 ;  /* 0x0000000000007b1d */ /* 0x000fe20000010000 */
[----:B------:R-:W-:-:S13]  /*01d0*/  ISETP.GE.U32.AND P0, PT, R11, R6, PT ;  /* 0x000000060b00720c */ /* 0x000fda0003f06070 */
[----:B------:R-:W-:Y:S01]  /*01e0*/  @!P0 LEA R2, R6, R7, 0x2 ;  /* 0x0000000706028211 */ /* 0x000fe200078e10ff */
[----:B0-----:R-:W-:Y:S04]  /*01f0*/  @!P0 LDS R0, [R7] ;  /* 0x0000000007008984 */ /* 0x001fe80000000800 */
[----:B------:R-:W0:Y:S02]  /*0200*/  @!P0 LDS R3, [R2] ;  /* 0x0000000002038984 */ /* 0x000e240000000800 */
[----:B0-----:R-:W-:-:S04]  /*0210*/  @!P0 FSETP.GEU.AND P1, PT, R0, R3, PT ;  /* 0x000000030000820b */ /* 0x001fc80003f2e000 */
[----:B------:R-:W-:-:S05]  /*0220*/  @!P0 FSEL R0, R3, R0, !P1 ;  /* 0x0000000003008208 */ /* 0x000fca0004800000 */
[----:B------:R1:W-:Y:S01]  /*0230*/  @!P0 STS [R7], R0 ;  /* 0x0000000007008388 */ /* 0x0003e20000000800 */
[----:B------:R-:W-:Y:S02]  /*0240*/  ISETP.GT.U32.AND P0, PT, R6, 0x1, PT ;  /* 0x000000010600780c */ /* 0x000fe40003f04070 */
[----:B------:R-:W-:-:S11]  /*0250*/  SHF.R.U32.HI R6, RZ, 0x1, R6 ;  /* 0x00000001ff067819 */ /* 0x000fd60000011606 */
[----:B-1----:R-:W-:Y:S05]  /*0260*/  @P0 BRA `(.L_x_0) ;  /* 0xfffffffc00d40947 */ /* 0x002fea000383ffff */
[----:B------:R-:W-:-:S13]  /*0270*/  ISETP.NE.AND P0, PT, R11, RZ, PT ;  /* 0x000000ff0b00720c */ /* 0x000fda0003f05270 */
[----:B------:R-:W-:Y:S05]  /*0280*/  @P0 EXIT ;  /* 0x000000000000094d */ /* 0x000fea0003800000 */
[----:B------:R-:W0:Y:S01]  /*0290*/  S2UR UR5, SR_CgaCtaId ;  /* 0x00000000000579c3 */ /* 0x000e220000008800 */
[----:B------:R-:W-:-:S07]  /*02a0*/  UMOV UR4, 0x400 ;  /* 0x0000040000047882 */ /* 0x000fce0000000000 */
[----:B------:R-:W1:Y:S01]  /*02b0*/  LDC.64 R2, c[0x0][0x388] ;  /* 0x0000e200ff027b82 */ /* 0x000e620000000a00 */
[----:B0-----:R-:W-:Y:S01]  /*02c0*/  ULEA UR4, UR5, UR4, 0x18 ;  /* 0x0000000405047291 */ /* 0x001fe2000f8ec0ff */
[----:B-1----:R-:W-:-:S08]  /*02d0*/  IMAD.WIDE.U32 R2, R13, 0x4, R2 ;  /* 0x000000040d027825 */ /* 0x002fd000078e0002 */
[----:B------:R-:W0:Y:S04]  /*02e0*/  LDS R5, [UR4] ;  /* 0x00000004ff057984 */ /* 0x000e280008000800 */
[----:B0-----:R-:W-:Y:S01]  /*02f0*/  STG.E desc[UR6][R2.64], R5 ;  /* 0x0000000502007986 */ /* 0x001fe2000c101906 */
[----:B------:R-:W-:Y:S05]  /*0300*/  EXIT ;  /* 0x000000000000794d */ /* 0x000fea0003800000 */
.L_x_1:
[----:B------:R-:W-:-:S00]  /*0310*/  BRA `(.L_x_1) ;  /* 0xfffffffc00fc7947 */ /* 0x000fc0000383ffff */
[----:B------:R-:W-:-:S00]  /*0320*/  NOP ;  /* 0x0000000000007918 */ /* 0x000fc00000000000 */
        /* <DEDUP_REMOVED lines=13> */
.L_x_2:


//--------------------- .nv.shared._Z5totalPfS_i  --------------------------
	.section	.nv.shared._Z5totalPfS_i,"aw",@nobits
	.sectionflags	@""
	.align	4
.nv.shared._Z5totalPfS_i:
	.zero		5120


//--------------------- .nv.shared.reserved.0     --------------------------
	.section	.nv.shared.reserved.0,"aw",@nobits
	.weak		__nv_reservedSMEM_offset_0_alias
	.size		__nv_reservedSMEM_offset_0_alias, 0, 64
	.other		__nv_reservedSMEM_offset_0_alias,@"STO_CUDA_RESERVED_SHARED STV_DEFAULT"
__nv_reservedSMEM_offset_0_alias:
	.zero		0
	.zero		64


//--------------------- .nv.constant0._Z5totalPfS_i --------------------------
	.section	.nv.constant0._Z5totalPfS_i,"a",@progbits
	.sectionflags	@""
	.align	4
.nv.constant0._Z5totalPfS_i:
	.zero		916


//--------------------- SYMBOLS --------------------------

	.type		.nv.reservedSmem.offset0,@object
	.size		.nv.reservedSmem.offset0,0x4
	.type		.nv.reservedSmem.cap,@object
	.size		.nv.reservedSmem.cap,0x4
